//
// Generated by NVIDIA NVVM Compiler
//
// Compiler Build ID: CL-36424714
// Cuda compilation tools, release 13.0, V13.0.88
// Based on NVVM 20.0.0
//

.version 9.0
.target sm_100
.address_size 64

	// .globl	l2_constraint_scale_d

.visible .entry l2_constraint_scale_d(
	.param .u64 .ptr .align 1 l2_constraint_scale_d_param_0,
	.param .u32 l2_constraint_scale_d_param_1,
	.param .f64 l2_constraint_scale_d_param_2,
	.param .u32 l2_constraint_scale_d_param_3
)
{
	.reg .pred 	%p<3>;
	.reg .b32 	%r<8>;
	.reg .b64 	%rd<5>;
	.reg .b64 	%fd<6>;

	ld.param.u64 	%rd1, [l2_constraint_scale_d_param_0];
	ld.param.u32 	%r2, [l2_constraint_scale_d_param_1];
	ld.param.f64 	%fd1, [l2_constraint_scale_d_param_2];
	ld.param.u32 	%r3, [l2_constraint_scale_d_param_3];
	mov.u32 	%r4, %ntid.x;
	mov.u32 	%r5, %ctaid.x;
	mov.u32 	%r6, %tid.x;
	mad.lo.s32 	%r1, %r4, %r5, %r6;
	setp.ge.s32 	%p1, %r1, %r3;
	@%p1 bra 	$L__BB0_2;
	cvta.to.global.u64 	%rd2, %rd1;
	mul.lo.s32 	%r7, %r2, %r1;
	mul.wide.s32 	%rd3, %r7, 8;
	add.s64 	%rd4, %rd2, %rd3;
	ld.global.f64 	%fd2, [%rd4];
	sqrt.rn.f64 	%fd3, %fd2;
	setp.gt.f64 	%p2, %fd3, %fd1;
	div.rn.f64 	%fd4, %fd1, %fd3;
	selp.f64 	%fd5, %fd4, 0d3FF0000000000000, %p2;
	st.global.f64 	[%rd4], %fd5;
$L__BB0_2:
	ret;

}
	// .globl	l2_constraint_scale_f
.visible .entry l2_constraint_scale_f(
	.param .u64 .ptr .align 1 l2_constraint_scale_f_param_0,
	.param .u32 l2_constraint_scale_f_param_1,
	.param .f32 l2_constraint_scale_f_param_2,
	.param .u32 l2_constraint_scale_f_param_3
)
{
	.reg .pred 	%p<3>;
	.reg .b32 	%r<8>;
	.reg .b32 	%f<6>;
	.reg .b64 	%rd<5>;

	ld.param.u64 	%rd1, [l2_constraint_scale_f_param_0];
	ld.param.u32 	%r2, [l2_constraint_scale_f_param_1];
	ld.param.f32 	%f1, [l2_constraint_scale_f_param_2];
	ld.param.u32 	%r3, [l2_constraint_scale_f_param_3];
	mov.u32 	%r4, %ntid.x;
	mov.u32 	%r5, %ctaid.x;
	mov.u32 	%r6, %tid.x;
	mad.lo.s32 	%r1, %r4, %r5, %r6;
	setp.ge.s32 	%p1, %r1, %r3;
	@%p1 bra 	$L__BB1_2;
	cvta.to.global.u64 	%rd2, %rd1;
	mul.lo.s32 	%r7, %r2, %r1;
	mul.wide.s32 	%rd3, %r7, 4;
	add.s64 	%rd4, %rd2, %rd3;
	ld.global.f32 	%f2, [%rd4];
	sqrt.rn.f32 	%f3, %f2;
	setp.gt.f32 	%p2, %f3, %f1;
	div.rn.f32 	%f4, %f1, %f3;
	selp.f32 	%f5, %f4, 0f3F800000, %p2;
	st.global.f32 	[%rd4], %f5;
$L__BB1_2:
	ret;

}


// ===== COMPILED SASS (sm_100) =====

	.target	sm_100

	.elftype	@"ET_EXEC"


//--------------------- .note.nv.tkinfo           --------------------------
	.section	.note.nv.tkinfo,"",@"SHT_NOTE"
	.sectionflags	@"SHF_NOTE_NV_TKINFO"
	.tkinfo
        /*0018*/ 	.word	0x00000002
        /*0030*/ 	.string	""
        /*0030*/ 	.string	"ptxas"
        /*0030*/ 	.string	"Cuda compilation tools, release 13.0, V13.0.88"
        /*0030*/ 	.string	"Build cuda_13.0.r13.0/compiler.36424714_0"
        /*0030*/ 	.string	"-arch sm_100 -m 64 "



//--------------------- .note.nv.cuinfo           --------------------------
	.section	.note.nv.cuinfo,"",@"SHT_NOTE"
	.sectionflags	@"SHF_NOTE_NV_CUINFO"
        /*0018*/ 	.short	0x0002
        /*001a*/ 	.short	0x0064
        /*001c*/ 	.short	0x0082
	.zero		2


//--------------------- .nv.info                  --------------------------
	.section	.nv.info,"",@"SHT_CUDA_INFO"
	.align	4


	//----- nvinfo : EIATTR_REGCOUNT
	.align		4
        /*0000*/ 	.byte	0x04, 0x2f
        /*0002*/ 	.short	(.L_1 - .L_0)
	.align		4
.L_0:
        /*0004*/ 	.word	index@(l2_constraint_scale_d)
        /*0008*/ 	.word	0x0000001a


	//----- nvinfo : EIATTR_FRAME_SIZE
	.align		4
.L_1:
        /*000c*/ 	.byte	0x04, 0x11
        /*000e*/ 	.short	(.L_3 - .L_2)
	.align		4
.L_2:
        /*0010*/ 	.word	index@($__internal_3_$__cuda_sm20_dsqrt_rn_f64_mediumpath_v1)
        /*0014*/ 	.word	0x00000000


	//----- nvinfo : EIATTR_FRAME_SIZE
	.align		4
.L_3:
        /*0018*/ 	.byte	0x04, 0x11
        /*001a*/ 	.short	(.L_5 - .L_4)
	.align		4
.L_4:
        /*001c*/ 	.word	index@($__internal_2_$__cuda_sm20_div_rn_f64_full)
        /*0020*/ 	.word	0x00000000


	//----- nvinfo : EIATTR_FRAME_SIZE
	.align		4
.L_5:
        /*0024*/ 	.byte	0x04, 0x11
        /*0026*/ 	.short	(.L_7 - .L_6)
	.align		4
.L_6:
        /*0028*/ 	.word	index@(l2_constraint_scale_d)
        /*002c*/ 	.word	0x00000000


	//----- nvinfo : EIATTR_REGCOUNT
	.align		4
.L_7:
        /*0030*/ 	.byte	0x04, 0x2f
        /*0032*/ 	.short	(.L_9 - .L_8)
	.align		4
.L_8:
        /*0034*/ 	.word	index@(l2_constraint_scale_f)
        /*0038*/ 	.word	0x00000010


	//----- nvinfo : EIATTR_FRAME_SIZE
	.align		4
.L_9:
        /*003c*/ 	.byte	0x04, 0x11
        /*003e*/ 	.short	(.L_11 - .L_10)
	.align		4
.L_10:
        /*0040*/ 	.word	index@($__internal_1_$__cuda_sm3x_div_rn_noftz_f32_slowpath)
        /*0044*/ 	.word	0x00000000


	//----- nvinfo : EIATTR_FRAME_SIZE
	.align		4
.L_11:
        /*0048*/ 	.byte	0x04, 0x11
        /*004a*/ 	.short	(.L_13 - .L_12)
	.align		4
.L_12:
        /*004c*/ 	.word	index@($__internal_0_$__cuda_sm20_sqrt_rn_f32_slowpath)
        /*0050*/ 	.word	0x00000000


	//----- nvinfo : EIATTR_FRAME_SIZE
	.align		4
.L_13:
        /*0054*/ 	.byte	0x04, 0x11
        /*0056*/ 	.short	(.L_15 - .L_14)
	.align		4
.L_14:
        /*0058*/ 	.word	index@(l2_constraint_scale_f)
        /*005c*/ 	.word	0x00000000


	//----- nvinfo : EIATTR_MIN_STACK_SIZE
	.align		4
.L_15:
        /*0060*/ 	.byte	0x04, 0x12
        /*0062*/ 	.short	(.L_17 - .L_16)
	.align		4
.L_16:
        /*0064*/ 	.word	index@(l2_constraint_scale_f)
        /*0068*/ 	.word	0x00000000


	//----- nvinfo : EIATTR_MIN_STACK_SIZE
	.align		4
.L_17:
        /*006c*/ 	.byte	0x04, 0x12
        /*006e*/ 	.short	(.L_19 - .L_18)
	.align		4
.L_18:
        /*0070*/ 	.word	index@(l2_constraint_scale_d)
        /*0074*/ 	.word	0x00000000
.L_19:


//--------------------- .nv.compat                --------------------------
	.section	.nv.compat,"",@"SHT_CUDA_COMPAT_INFO"
	.align	4
        /*0000*/ 	.byte	0x02, 0x09, 0x00, 0x00, 0x02, 0x02, 0x01, 0x00, 0x02, 0x05, 0x05, 0x00, 0x03, 0x07, 0x01, 0x01
        /*0010*/ 	.byte	0x02, 0x03, 0x00, 0x00, 0x02, 0x06, 0x01, 0x00, 0x04, 0x0b, 0x08, 0x00, 0x01, 0x00, 0x00, 0x00
        /*0020*/ 	.byte	0x00, 0x00, 0x00, 0x00


//--------------------- .nv.info.l2_constraint_scale_f --------------------------
	.section	.nv.info.l2_constraint_scale_f,"",@"SHT_CUDA_INFO"
	.sectionflags	@""
	.align	4


	//----- nvinfo : EIATTR_CUDA_API_VERSION
	.align		4
        /*0000*/ 	.byte	0x04, 0x37
        /*0002*/ 	.short	(.L_21 - .L_20)
.L_20:
        /*0004*/ 	.word	0x00000082


	//----- nvinfo : EIATTR_KPARAM_INFO
	.align		4
.L_21:
        /*0008*/ 	.byte	0x04, 0x17
        /*000a*/ 	.short	(.L_23 - .L_22)
.L_22:
        /*000c*/ 	.word	0x00000000
        /*0010*/ 	.short	0x0003
        /*0012*/ 	.short	0x0010
        /*0014*/ 	.byte	0x00, 0xf0, 0x11, 0x00


	//----- nvinfo : EIATTR_KPARAM_INFO
	.align		4
.L_23:
        /*0018*/ 	.byte	0x04, 0x17
        /*001a*/ 	.short	(.L_25 - .L_24)
.L_24:
        /*001c*/ 	.word	0x00000000
        /*0020*/ 	.short	0x0002
        /*0022*/ 	.short	0x000c
        /*0024*/ 	.byte	0x00, 0xf0, 0x11, 0x00


	//----- nvinfo : EIATTR_KPARAM_INFO
	.align		4
.L_25:
        /*0028*/ 	.byte	0x04, 0x17
        /*002a*/ 	.short	(.L_27 - .L_26)
.L_26:
        /*002c*/ 	.word	0x00000000
        /*0030*/ 	.short	0x0001
        /*0032*/ 	.short	0x0008
        /*0034*/ 	.byte	0x00, 0xf0, 0x11, 0x00


	//----- nvinfo : EIATTR_KPARAM_INFO
	.align		4
.L_27:
        /*0038*/ 	.byte	0x04, 0x17
        /*003a*/ 	.short	(.L_29 - .L_28)
.L_28:
        /*003c*/ 	.word	0x00000000
        /*0040*/ 	.short	0x0000
        /*0042*/ 	.short	0x0000
        /*0044*/ 	.byte	0x00, 0xf5, 0x21, 0x00


	//----- nvinfo : EIATTR_SPARSE_MMA_MASK
	.align		4
.L_29:
        /*0048*/ 	.byte	0x03, 0x50
        /*004a*/ 	.short	0x0000


	//----- nvinfo : EIATTR_MAXREG_COUNT
	.align		4
        /*004c*/ 	.byte	0x03, 0x1b
        /*004e*/ 	.short	0x00ff


	//----- nvinfo : EIATTR_MERCURY_ISA_VERSION
	.align		4
        /*0050*/ 	.byte	0x03, 0x5f
        /*0052*/ 	.short	0x0101


	//----- nvinfo : EIATTR_VRC_CTA_INIT_COUNT
	.align		4
        /*0054*/ 	.byte	0x02, 0x4a
	.zero		1
	.zero		1


	//----- nvinfo : EIATTR_EXIT_INSTR_OFFSETS
	.align		4
        /*0058*/ 	.byte	0x04, 0x1c
        /*005a*/ 	.short	(.L_31 - .L_30)


	//   ....[0]....
.L_30:
        /*005c*/ 	.word	0x00000070


	//   ....[1]....
        /*0060*/ 	.word	0x000002e0


	//----- nvinfo : EIATTR_CRS_STACK_SIZE
	.align		4
.L_31:
        /*0064*/ 	.byte	0x04, 0x1e
        /*0066*/ 	.short	(.L_33 - .L_32)
.L_32:
        /*0068*/ 	.word	0x00000000


	//----- nvinfo : EIATTR_CBANK_PARAM_SIZE
	.align		4
.L_33:
        /*006c*/ 	.byte	0x03, 0x19
        /*006e*/ 	.short	0x0014


	//----- nvinfo : EIATTR_PARAM_CBANK
	.align		4
        /*0070*/ 	.byte	0x04, 0x0a
        /*0072*/ 	.short	(.L_35 - .L_34)
	.align		4
.L_34:
        /*0074*/ 	.word	index@(.nv.constant0.l2_constraint_scale_f)
        /*0078*/ 	.short	0x0380
        /*007a*/ 	.short	0x0014


	//----- nvinfo : EIATTR_SW_WAR
	.align		4
.L_35:
        /*007c*/ 	.byte	0x04, 0x36
        /*007e*/ 	.short	(.L_37 - .L_36)
.L_36:
        /*0080*/ 	.word	0x00000008
.L_37:


//--------------------- .nv.info.l2_constraint_scale_d --------------------------
	.section	.nv.info.l2_constraint_scale_d,"",@"SHT_CUDA_INFO"
	.sectionflags	@""
	.align	4


	//----- nvinfo : EIATTR_CUDA_API_VERSION
	.align		4
        /*0000*/ 	.byte	0x04, 0x37
        /*0002*/ 	.short	(.L_39 - .L_38)
.L_38:
        /*0004*/ 	.word	0x00000082


	//----- nvinfo : EIATTR_KPARAM_INFO
	.align		4
.L_39:
        /*0008*/ 	.byte	0x04, 0x17
        /*000a*/ 	.short	(.L_41 - .L_40)
.L_40:
        /*000c*/ 	.word	0x00000000
        /*0010*/ 	.short	0x0003
        /*0012*/ 	.short	0x0018
        /*0014*/ 	.byte	0x00, 0xf0, 0x11, 0x00


	//----- nvinfo : EIATTR_KPARAM_INFO
	.align		4
.L_41:
        /*0018*/ 	.byte	0x04, 0x17
        /*001a*/ 	.short	(.L_43 - .L_42)
.L_42:
        /*001c*/ 	.word	0x00000000
        /*0020*/ 	.short	0x0002
        /*0022*/ 	.short	0x0010
        /*0024*/ 	.byte	0x00, 0xf0, 0x21, 0x00


	//----- nvinfo : EIATTR_KPARAM_INFO
	.align		4
.L_43:
        /*0028*/ 	.byte	0x04, 0x17
        /*002a*/ 	.short	(.L_45 - .L_44)
.L_44:
        /*002c*/ 	.word	0x00000000
        /*0030*/ 	.short	0x0001
        /*0032*/ 	.short	0x0008
        /*0034*/ 	.byte	0x00, 0xf0, 0x11, 0x00


	//----- nvinfo : EIATTR_KPARAM_INFO
	.align		4
.L_45:
        /*0038*/ 	.byte	0x04, 0x17
        /*003a*/ 	.short	(.L_47 - .L_46)
.L_46:
        /*003c*/ 	.word	0x00000000
        /*0040*/ 	.short	0x0000
        /*0042*/ 	.short	0x0000
        /*0044*/ 	.byte	0x00, 0xf5, 0x21, 0x00


	//----- nvinfo : EIATTR_SPARSE_MMA_MASK
	.align		4
.L_47:
        /*0048*/ 	.byte	0x03, 0x50
        /*004a*/ 	.short	0x0000


	//----- nvinfo : EIATTR_MAXREG_COUNT
	.align		4
        /*004c*/ 	.byte	0x03, 0x1b
        /*004e*/ 	.short	0x00ff


	//----- nvinfo : EIATTR_MERCURY_ISA_VERSION
	.align		4
        /*0050*/ 	.byte	0x03, 0x5f
        /*0052*/ 	.short	0x0101


	//----- nvinfo : EIATTR_VRC_CTA_INIT_COUNT
	.align		4
        /*0054*/ 	.byte	0x02, 0x4a
	.zero		1
	.zero		1


	//----- nvinfo : EIATTR_EXIT_INSTR_OFFSETS
	.align		4
        /*0058*/ 	.byte	0x04, 0x1c
        /*005a*/ 	.short	(.L_49 - .L_48)


	//   ....[0]....
.L_48:
        /*005c*/ 	.word	0x00000070


	//   ....[1]....
        /*0060*/ 	.word	0x000003c0


	//----- nvinfo : EIATTR_CRS_STACK_SIZE
	.align		4
.L_49:
        /*0064*/ 	.byte	0x04, 0x1e
        /*0066*/ 	.short	(.L_51 - .L_50)
.L_50:
        /*0068*/ 	.word	0x00000000


	//----- nvinfo : EIATTR_CBANK_PARAM_SIZE
	.align		4
.L_51:
        /*006c*/ 	.byte	0x03, 0x19
        /*006e*/ 	.short	0x001c


	//----- nvinfo : EIATTR_PARAM_CBANK
	.align		4
        /*0070*/ 	.byte	0x04, 0x0a
        /*0072*/ 	.short	(.L_53 - .L_52)
	.align		4
.L_52:
        /*0074*/ 	.word	index@(.nv.constant0.l2_constraint_scale_d)
        /*0078*/ 	.short	0x0380
        /*007a*/ 	.short	0x001c


	//----- nvinfo : EIATTR_SW_WAR
	.align		4
.L_53:
        /*007c*/ 	.byte	0x04, 0x36
        /*007e*/ 	.short	(.L_55 - .L_54)
.L_54:
        /*0080*/ 	.word	0x00000008
.L_55:


//--------------------- .nv.callgraph             --------------------------
	.section	.nv.callgraph,"",@"SHT_CUDA_CALLGRAPH"
	.align	4
	.sectionentsize	8
	.align		4
        /*0000*/ 	.word	0x00000000
	.align		4
        /*0004*/ 	.word	0xffffffff
	.align		4
        /*0008*/ 	.word	0x00000000
	.align		4
        /*000c*/ 	.word	0xfffffffe
	.align		4
        /*0010*/ 	.word	0x00000000
	.align		4
        /*0014*/ 	.word	0xfffffffd
	.align		4
        /*0018*/ 	.word	0x00000000
	.align		4
        /*001c*/ 	.word	0xfffffffc


//--------------------- .text.l2_constraint_scale_f --------------------------
	.section	.text.l2_constraint_scale_f,"ax",@progbits
	.align	128
        .global         l2_constraint_scale_f
        .type           l2_constraint_scale_f,@function
        .size           l2_constraint_scale_f,(.L_x_34 - l2_constraint_scale_f)
        .other          l2_constraint_scale_f,@"STO_CUDA_ENTRY STV_DEFAULT"
l2_constraint_scale_f:
.text.l2_constraint_scale_f:
[----:B------:R-:W-:Y:S01]  /*0000*/  LDC R1, c[0x0][0x37c] ;  /* 0x0000df00ff017b82 */ /* 0x000fe20000000800 */
[----:B------:R-:W0:Y:S01]  /*0010*/  S2R R0, SR_CTAID.X ;  /* 0x0000000000007919 */ /* 0x000e220000002500 */
[----:B------:R-:W0:Y:S01]  /*0020*/  LDCU UR4, c[0x0][0x360] ;  /* 0x00006c00ff0477ac */ /* 0x000e220008000800 */
[----:B------:R-:W0:Y:S01]  /*0030*/  S2R R3, SR_TID.X ;  /* 0x0000000000037919 */ /* 0x000e220000002100 */
[----:B------:R-:W1:Y:S01]  /*0040*/  LDCU UR5, c[0x0][0x390] ;  /* 0x00007200ff0577ac */ /* 0x000e620008000800 */
[----:B0-----:R-:W-:-:S05]  /*0050*/  IMAD R0, R0, UR4, R3 ;  /* 0x0000000400007c24 */ /* 0x001fca000f8e0203 */
[----:B-1----:R-:W-:-:S13]  /*0060*/  ISETP.GE.AND P0, PT, R0, UR5, PT ;  /* 0x0000000500007c0c */ /* 0x002fda000bf06270 */
[----:B------:R-:W-:Y:S05]  /*0070*/  @P0 EXIT ;  /* 0x000000000000094d */ /* 0x000fea0003800000 */
[----:B------:R-:W0:Y:S01]  /*0080*/  LDC.64 R4, c[0x0][0x380] ;  /* 0x0000e000ff047b82 */ /* 0x000e220000000a00 */
[----:B------:R-:W1:Y:S01]  /*0090*/  LDCU UR6, c[0x0][0x388] ;  /* 0x00007100ff0677ac */ /* 0x000e620008000800 */
[----:B------:R-:W2:Y:S01]  /*00a0*/  LDCU.64 UR4, c[0x0][0x358] ;  /* 0x00006b00ff0477ac */ /* 0x000ea20008000a00 */
[----:B-1----:R-:W-:-:S04]  /*00b0*/  IMAD R3, R0, UR6, RZ ;  /* 0x0000000600037c24 */ /* 0x002fc8000f8e02ff */
[----:B0-----:R-:W-:-:S05]  /*00c0*/  IMAD.WIDE R4, R3, 0x4, R4 ;  /* 0x0000000403047825 */ /* 0x001fca00078e0204 */
[----:B--2---:R-:W2:Y:S01]  /*00d0*/  LDG.E R0, desc[UR4][R4.64] ;  /* 0x0000000404007981 */ /* 0x004ea2000c1e1900 */
[----:B------:R-:W-:Y:S01]  /*00e0*/  BSSY.RECONVERGENT B0, `(.L_x_0) ;  /* 0x000000d000007945 */ /* 0x000fe20003800200 */
[----:B--2---:R-:W-:Y:S01]  /*00f0*/  VIADD R2, R0, 0xf3000000 ;  /* 0xf300000000027836 */ /* 0x004fe20000000000 */
[----:B------:R0:W1:Y:S04]  /*0100*/  MUFU.RSQ R3, R0 ;  /* 0x0000000000037308 */ /* 0x0000680000001400 */
[----:B------:R-:W-:-:S13]  /*0110*/  ISETP.GT.U32.AND P0, PT, R2, 0x727fffff, PT ;  /* 0x727fffff0200780c */ /* 0x000fda0003f04070 */
[----:B01----:R-:W-:Y:S05]  /*0120*/  @!P0 BRA `(.L_x_1) ;  /* 0x0000000000108947 */ /* 0x003fea0003800000 */
[----:B------:R-:W-:-:S07]  /*0130*/  MOV R9, 0x150 ;  /* 0x0000015000097802 */ /* 0x000fce0000000f00 */
[----:B------:R-:W-:Y:S05]  /*0140*/  CALL.REL.NOINC `($__internal_0_$__cuda_sm20_sqrt_rn_f32_slowpath) ;  /* 0x0000000000687944 */ /* 0x000fea0003c00000 */
[----:B------:R-:W-:Y:S01]  /*0150*/  IMAD.MOV.U32 R2, RZ, RZ, R0 ;  /* 0x000000ffff027224 */ /* 0x000fe200078e0000 */
[----:B------:R-:W-:Y:S06]  /*0160*/  BRA `(.L_x_2) ;  /* 0x0000000000107947 */ /* 0x000fec0003800000 */
.L_x_1:
[----:B------:R-:W-:Y:S01]  /*0170*/  FMUL.FTZ R7, R0, R3 ;  /* 0x0000000300077220 */ /* 0x000fe20000410000 */
[----:B------:R-:W-:-:S03]  /*0180*/  FMUL.FTZ R2, R3, 0.5 ;  /* 0x3f00000003027820 */ /* 0x000fc60000410000 */
[----:B------:R-:W-:-:S04]  /*0190*/  FFMA R0, -R7, R7, R0 ;  /* 0x0000000707007223 */ /* 0x000fc80000000100 */
[----:B------:R-:W-:-:S07]  /*01a0*/  FFMA R2, R0, R2, R7 ;  /* 0x0000000200027223 */ /* 0x000fce0000000007 */
.L_x_2:
[----:B------:R-:W-:Y:S05]  /*01b0*/  BSYNC.RECONVERGENT B0 ;  /* 0x0000000000007941 */ /* 0x000fea0003800200 */
.L_x_0:
[----:B------:R-:W0:Y:S01]  /*01c0*/  LDCU UR6, c[0x0][0x38c] ;  /* 0x00007180ff0677ac */ /* 0x000e220008000800 */
[----:B------:R-:W1:Y:S01]  /*01d0*/  MUFU.RCP R3, R2 ;  /* 0x0000000200037308 */ /* 0x000e620000001000 */
[----:B------:R-:W-:Y:S01]  /*01e0*/  BSSY.RECONVERGENT B0, `(.L_x_3) ;  /* 0x000000d000007945 */ /* 0x000fe20003800200 */
[----:B0-----:R-:W-:Y:S02]  /*01f0*/  IMAD.U32 R7, RZ, RZ, UR6 ;  /* 0x00000006ff077e24 */ /* 0x001fe4000f8e00ff */
[----:B-1----:R-:W-:Y:S01]  /*0200*/  FFMA R0, R3, -R2, 1 ;  /* 0x3f80000003007423 */ /* 0x002fe20000000802 */
[----:B------:R-:W-:-:S03]  /*0210*/  FSETP.GT.AND P2, PT, R2, UR6, PT ;  /* 0x0000000602007c0b */ /* 0x000fc6000bf44000 */
[----:B------:R-:W0:Y:S01]  /*0220*/  FCHK P0, R7, R2 ;  /* 0x0000000207007302 */ /* 0x000e220000000000 */
[----:B------:R-:W-:-:S04]  /*0230*/  FFMA R0, R3, R0, R3 ;  /* 0x0000000003007223 */ /* 0x000fc80000000003 */
[----:B------:R-:W-:-:S04]  /*0240*/  FFMA R3, R0, UR6, RZ ;  /* 0x0000000600037c23 */ /* 0x000fc800080000ff */
[----:B------:R-:W-:-:S04]  /*0250*/  FFMA R6, R3, -R2, UR6 ;  /* 0x0000000603067e23 */ /* 0x000fc80008000802 */
[----:B------:R-:W-:Y:S01]  /*0260*/  FFMA R0, R0, R6, R3 ;  /* 0x0000000600007223 */ /* 0x000fe20000000003 */
[----:B0-----:R-:W-:Y:S06]  /*0270*/  @!P0 BRA `(.L_x_4) ;  /* 0x00000000000c8947 */ /* 0x001fec0003800000 */
[----:B------:R-:W-:Y:S01]  /*0280*/  IMAD.MOV.U32 R0, RZ, RZ, R2 ;  /* 0x000000ffff007224 */ /* 0x000fe200078e0002 */
[----:B------:R-:W-:-:S07]  /*0290*/  MOV R2, 0x2b0 ;  /* 0x000002b000027802 */ /* 0x000fce0000000f00 */
[----:B------:R-:W-:Y:S05]  /*02a0*/  CALL.REL.NOINC `($__internal_1_$__cuda_sm3x_div_rn_noftz_f32_slowpath) ;  /* 0x00000000006c7944 */ /* 0x000fea0003c00000 */
.L_x_4:
[----:B------:R-:W-:Y:S05]  /*02b0*/  BSYNC.RECONVERGENT B0 ;  /* 0x0000000000007941 */ /* 0x000fea0003800200 */
.L_x_3:
[----:B------:R-:W-:-:S05]  /*02c0*/  FSEL R3, R0, 1, P2 ;  /* 0x3f80000000037808 */ /* 0x000fca0001000000 */
[----:B------:R-:W-:Y:S01]  /*02d0*/  STG.E desc[UR4][R4.64], R3 ;  /* 0x0000000304007986 */ /* 0x000fe2000c101904 */
[----:B------:R-:W-:Y:S05]  /*02e0*/  EXIT ;  /* 0x000000000000794d */ /* 0x000fea0003800000 */
        .weak           $__internal_0_$__cuda_sm20_sqrt_rn_f32_slowpath
        .type           $__internal_0_$__cuda_sm20_sqrt_rn_f32_slowpath,@function
        .size           $__internal_0_$__cuda_sm20_sqrt_rn_f32_slowpath,($__internal_1_$__cuda_sm3x_div_rn_noftz_f32_slowpath - $__internal_0_$__cuda_sm20_sqrt_rn_f32_slowpath)
$__internal_0_$__cuda_sm20_sqrt_rn_f32_slowpath:
[----:B------:R-:W-:-:S13]  /*02f0*/  LOP3.LUT P0, RZ, R0, 0x7fffffff, RZ, 0xc0, !PT ;  /* 0x7fffffff00ff7812 */ /* 0x000fda000780c0ff */
[----:B------:R-:W-:Y:S01]  /*0300*/  @!P0 IMAD.MOV.U32 R2, RZ, RZ, R0 ;  /* 0x000000ffff028224 */ /* 0x000fe200078e0000 */
[----:B------:R-:W-:Y:S06]  /*0310*/  @!P0 BRA `(.L_x_5) ;  /* 0x0000000000408947 */ /* 0x000fec0003800000 */
[----:B------:R-:W-:-:S13]  /*0320*/  FSETP.GEU.FTZ.AND P0, PT, R0, RZ, PT ;  /* 0x000000ff0000720b */ /* 0x000fda0003f1e000 */
[----:B------:R-:W-:Y:S01]  /*0330*/  @!P0 IMAD.MOV.U32 R2, RZ, RZ, 0x7fffffff ;  /* 0x7fffffffff028424 */ /* 0x000fe200078e00ff */
[----:B------:R-:W-:Y:S06]  /*0340*/  @!P0 BRA `(.L_x_5) ;  /* 0x0000000000348947 */ /* 0x000fec0003800000 */
[----:B------:R-:W-:-:S13]  /*0350*/  FSETP.GTU.FTZ.AND P0, PT, |R0|, +INF , PT ;  /* 0x7f8000000000780b */ /* 0x000fda0003f1c200 */
[----:B------:R-:W-:Y:S01]  /*0360*/  @P0 FADD.FTZ R2, R0, 1 ;  /* 0x3f80000000020421 */ /* 0x000fe20000010000 */
[----:B------:R-:W-:Y:S06]  /*0370*/  @P0 BRA `(.L_x_5) ;  /* 0x0000000000280947 */ /* 0x000fec0003800000 */
[----:B------:R-:W-:-:S13]  /*0380*/  FSETP.NEU.FTZ.AND P0, PT, |R0|, +INF , PT ;  /* 0x7f8000000000780b */ /* 0x000fda0003f1d200 */
[----:B------:R-:W-:-:S04]  /*0390*/  @P0 FFMA R3, R0, 1.84467440737095516160e+19, RZ ;  /* 0x5f80000000030823 */ /* 0x000fc800000000ff */
[----:B------:R-:W0:Y:S02]  /*03a0*/  @P0 MUFU.RSQ R2, R3 ;  /* 0x0000000300020308 */ /* 0x000e240000001400 */
[----:B0-----:R-:W-:Y:S01]  /*03b0*/  @P0 FMUL.FTZ R6, R3, R2 ;  /* 0x0000000203060220 */ /* 0x001fe20000410000 */
[----:B------:R-:W-:Y:S01]  /*03c0*/  @P0 FMUL.FTZ R8, R2, 0.5 ;  /* 0x3f00000002080820 */ /* 0x000fe20000410000 */
[----:B------:R-:W-:Y:S02]  /*03d0*/  @!P0 IMAD.MOV.U32 R2, RZ, RZ, R0 ;  /* 0x000000ffff028224 */ /* 0x000fe400078e0000 */
[----:B------:R-:W-:-:S04]  /*03e0*/  @P0 FADD.FTZ R7, -R6, -RZ ;  /* 0x800000ff06070221 */ /* 0x000fc80000010100 */
[----:B------:R-:W-:-:S04]  /*03f0*/  @P0 FFMA R7, R6, R7, R3 ;  /* 0x0000000706070223 */ /* 0x000fc80000000003 */
[----:B------:R-:W-:-:S04]  /*0400*/  @P0 FFMA R7, R7, R8, R6 ;  /* 0x0000000807070223 */ /* 0x000fc80000000006 */
[----:B------:R-:W-:-:S07]  /*0410*/  @P0 FMUL.FTZ R2, R7, 2.3283064365386962891e-10 ;  /* 0x2f80000007020820 */ /* 0x000fce0000410000 */
.L_x_5:
[----:B------:R-:W-:Y:S02]  /*0420*/  HFMA2 R3, -RZ, RZ, 0, 0 ;  /* 0x00000000ff037431 */ /* 0x000fe400000001ff */
[----:B------:R-:W-:Y:S02]  /*0430*/  IMAD.MOV.U32 R0, RZ, RZ, R2 ;  /* 0x000000ffff007224 */ /* 0x000fe400078e0002 */
[----:B------:R-:W-:-:S04]  /*0440*/  IMAD.MOV.U32 R2, RZ, RZ, R9 ;  /* 0x000000ffff027224 */ /* 0x000fc800078e0009 */
[----:B------:R-:W-:Y:S05]  /*0450*/  RET.REL.NODEC R2 `(l2_constraint_scale_f) ;  /* 0xfffffff802e87950 */ /* 0x000fea0003c3ffff */
        .weak           $__internal_1_$__cuda_sm3x_div_rn_noftz_f32_slowpath
        .type           $__internal_1_$__cuda_sm3x_div_rn_noftz_f32_slowpath,@function
        .size           $__internal_1_$__cuda_sm3x_div_rn_noftz_f32_slowpath,(.L_x_34 - $__internal_1_$__cuda_sm3x_div_rn_noftz_f32_slowpath)
$__internal_1_$__cuda_sm3x_div_rn_noftz_f32_slowpath:
[----:B------:R-:W0:Y:S01]  /*0460*/  LDC R3, c[0x0][0x38c] ;  /* 0x0000e300ff037b82 */ /* 0x000e220000000800 */
[----:B------:R-:W-:Y:S01]  /*0470*/  SHF.R.U32.HI R6, RZ, 0x17, R0 ;  /* 0x00000017ff067819 */ /* 0x000fe20000011600 */
[----:B------:R-:W1:Y:S01]  /*0480*/  LDCU UR6, c[0x0][0x38c] ;  /* 0x00007180ff0677ac */ /* 0x000e620008000800 */
[----:B------:R-:W-:Y:S02]  /*0490*/  BSSY.RECONVERGENT B1, `(.L_x_6) ;  /* 0x0000063000017945 */ /* 0x000fe40003800200 */
[----:B------:R-:W-:-:S05]  /*04a0*/  LOP3.LUT R13, R6, 0xff, RZ, 0xc0, !PT ;  /* 0x000000ff060d7812 */ /* 0x000fca00078ec0ff */
[----:B------:R-:W-:-:S05]  /*04b0*/  VIADD R10, R13, 0xffffffff ;  /* 0xffffffff0d0a7836 */ /* 0x000fca0000000000 */
[----:B------:R-:W-:Y:S01]  /*04c0*/  ISETP.GT.U32.AND P0, PT, R10, 0xfd, PT ;  /* 0x000000fd0a00780c */ /* 0x000fe20003f04070 */
[----:B-1----:R-:W-:Y:S01]  /*04d0*/  IMAD.U32 R7, RZ, RZ, UR6 ;  /* 0x00000006ff077e24 */ /* 0x002fe2000f8e00ff */
[----:B0-----:R-:W-:-:S04]  /*04e0*/  SHF.R.U32.HI R6, RZ, 0x17, R3 ;  /* 0x00000017ff067819 */ /* 0x001fc80000011603 */
[----:B------:R-:W-:-:S05]  /*04f0*/  LOP3.LUT R6, R6, 0xff, RZ, 0xc0, !PT ;  /* 0x000000ff06067812 */ /* 0x000fca00078ec0ff */
[----:B------:R-:W-:-:S05]  /*0500*/  VIADD R9, R6, 0xffffffff ;  /* 0xffffffff06097836 */ /* 0x000fca0000000000 */
[----:B------:R-:W-:-:S13]  /*0510*/  ISETP.GT.U32.OR P0, PT, R9, 0xfd, P0 ;  /* 0x000000fd0900780c */ /* 0x000fda0000704470 */
[----:B------:R-:W-:Y:S01]  /*0520*/  @!P0 IMAD.MOV.U32 R8, RZ, RZ, RZ ;  /* 0x000000ffff088224 */ /* 0x000fe200078e00ff */
[----:B------:R-:W-:Y:S06]  /*0530*/  @!P0 BRA `(.L_x_7) ;  /* 0x00000000005c8947 */ /* 0x000fec0003800000 */
[----:B------:R-:W-:Y:S02]  /*0540*/  FSETP.GTU.FTZ.AND P0, PT, |R3|, +INF , PT ;  /* 0x7f8000000300780b */ /* 0x000fe40003f1c200 */
[----:B------:R-:W-:-:S04]  /*0550*/  FSETP.GTU.FTZ.AND P1, PT, |R0|, +INF , PT ;  /* 0x7f8000000000780b */ /* 0x000fc80003f3c200 */
[----:B------:R-:W-:-:S13]  /*0560*/  PLOP3.LUT P0, PT, P0, P1, PT, 0xf8, 0x8f ;  /* 0x00000000008f781c */ /* 0x000fda0000703f70 */
[----:B------:R-:W-:Y:S05]  /*0570*/  @P0 BRA `(.L_x_8) ;  /* 0x00000004004c0947 */ /* 0x000fea0003800000 */
[----:B------:R-:W-:-:S13]  /*0580*/  LOP3.LUT P0, RZ, R0, 0x7fffffff, R7, 0xc8, !PT ;  /* 0x7fffffff00ff7812 */ /* 0x000fda000780c807 */
[----:B------:R-:W-:Y:S05]  /*0590*/  @!P0 BRA `(.L_x_9) ;  /* 0x00000004003c8947 */ /* 0x000fea0003800000 */
[C---:B------:R-:W-:Y:S02]  /*05a0*/  FSETP.NEU.FTZ.AND P3, PT, |R3|.reuse, +INF , PT ;  /* 0x7f8000000300780b */ /* 0x040fe40003f7d200 */
[----:B------:R-:W-:Y:S02]  /*05b0*/  FSETP.NEU.FTZ.AND P1, PT, |R0|, +INF , PT ;  /* 0x7f8000000000780b */ /* 0x000fe40003f3d200 */
[----:B------:R-:W-:-:S11]  /*05c0*/  FSETP.NEU.FTZ.AND P0, PT, |R3|, +INF , PT ;  /* 0x7f8000000300780b */ /* 0x000fd60003f1d200 */
[----:B------:R-:W-:Y:S05]  /*05d0*/  @!P1 BRA !P3, `(.L_x_9) ;  /* 0x00000004002c9947 */ /* 0x000fea0005800000 */
[----:B------:R-:W-:-:S04]  /*05e0*/  LOP3.LUT P3, RZ, R7, 0x7fffffff, RZ, 0xc0, !PT ;  /* 0x7fffffff07ff7812 */ /* 0x000fc8000786c0ff */
[----:B------:R-:W-:-:S13]  /*05f0*/  PLOP3.LUT P1, PT, P1, P3, PT, 0x2f, 0xf2 ;  /* 0x0000000000f2781c */ /* 0x000fda0000f26577 */
[----:B------:R-:W-:Y:S05]  /*0600*/  @P1 BRA `(.L_x_10) ;  /* 0x0000000400181947 */ /* 0x000fea0003800000 */
[----:B------:R-:W-:-:S04]  /*0610*/  LOP3.LUT P1, RZ, R0, 0x7fffffff, RZ, 0xc0, !PT ;  /* 0x7fffffff00ff7812 */ /* 0x000fc8000782c0ff */
[----:B------:R-:W-:-:S13]  /*0620*/  PLOP3.LUT P0, PT, P0, P1, PT, 0x2f, 0xf2 ;  /* 0x0000000000f2781c */ /* 0x000fda0000702577 */
[----:B------:R-:W-:Y:S05]  /*0630*/  @P0 BRA `(.L_x_11) ;  /* 0x0000000400000947 */ /* 0x000fea0003800000 */
[----:B------:R-:W-:Y:S02]  /*0640*/  ISETP.GE.AND P0, PT, R9, RZ, PT ;  /* 0x000000ff0900720c */ /* 0x000fe40003f06270 */
[----:B------:R-:W-:-:S11]  /*0650*/  ISETP.GE.AND P1, PT, R10, RZ, PT ;  /* 0x000000ff0a00720c */ /* 0x000fd60003f26270 */
[----:B------:R-:W-:Y:S02]  /*0660*/  @P0 IMAD.MOV.U32 R8, RZ, RZ, RZ ;  /* 0x000000ffff080224 */ /* 0x000fe400078e00ff */
[----:B------:R-:W-:Y:S01]  /*0670*/  @!P0 FFMA R7, R3, 1.84467440737095516160e+19, RZ ;  /* 0x5f80000003078823 */ /* 0x000fe200000000ff */
[----:B------:R-:W-:Y:S02]  /*0680*/  @!P0 IMAD.MOV.U32 R8, RZ, RZ, -0x40 ;  /* 0xffffffc0ff088424 */ /* 0x000fe400078e00ff */
[----:B------:R-:W-:-:S03]  /*0690*/  @!P1 FFMA R0, R0, 1.84467440737095516160e+19, RZ ;  /* 0x5f80000000009823 */ /* 0x000fc600000000ff */
[----:B------:R-:W-:-:S07]  /*06a0*/  @!P1 IADD3 R8, PT, PT, R8, 0x40, RZ ;  /* 0x0000004008089810 */ /* 0x000fce0007ffe0ff */
.L_x_7:
[----:B------:R-:W-:Y:S01]  /*06b0*/  LEA R3, R13, 0xc0800000, 0x17 ;  /* 0xc08000000d037811 */ /* 0x000fe200078eb8ff */
[----:B------:R-:W-:Y:S01]  /*06c0*/  VIADD R6, R6, 0xffffff81 ;  /* 0xffffff8106067836 */ /* 0x000fe20000000000 */
[----:B------:R-:W-:Y:S03]  /*06d0*/  BSSY.RECONVERGENT B2, `(.L_x_12) ;  /* 0x0000035000027945 */ /* 0x000fe60003800200 */
[----:B------:R-:W-:Y:S02]  /*06e0*/  IMAD.IADD R3, R0, 0x1, -R3 ;  /* 0x0000000100037824 */ /* 0x000fe400078e0a03 */
[----:B------:R-:W-:Y:S02]  /*06f0*/  IMAD R0, R6, -0x800000, R7 ;  /* 0xff80000006007824 */ /* 0x000fe400078e0207 */
[----:B------:R-:W0:Y:S01]  /*0700*/  MUFU.RCP R9, R3 ;  /* 0x0000000300097308 */ /* 0x000e220000001000 */
[----:B------:R-:W-:-:S04]  /*0710*/  FADD.FTZ R11, -R3, -RZ ;  /* 0x800000ff030b7221 */ /* 0x000fc80000010100 */
[----:B0-----:R-:W-:-:S04]  /*0720*/  FFMA R10, R9, R11, 1 ;  /* 0x3f800000090a7423 */ /* 0x001fc8000000000b */
[----:B------:R-:W-:-:S04]  /*0730*/  FFMA R12, R9, R10, R9 ;  /* 0x0000000a090c7223 */ /* 0x000fc80000000009 */
[----:B------:R-:W-:-:S04]  /*0740*/  FFMA R7, R0, R12, RZ ;  /* 0x0000000c00077223 */ /* 0x000fc800000000ff */
[----:B------:R-:W-:-:S04]  /*0750*/  FFMA R10, R11, R7, R0 ;  /* 0x000000070b0a7223 */ /* 0x000fc80000000000 */
[----:B------:R-:W-:Y:S01]  /*0760*/  FFMA R9, R12, R10, R7 ;  /* 0x0000000a0c097223 */ /* 0x000fe20000000007 */
[----:B------:R-:W-:-:S03]  /*0770*/  IADD3 R7, PT, PT, R6, 0x7f, -R13 ;  /* 0x0000007f06077810 */ /* 0x000fc60007ffe80d */
[----:B------:R-:W-:Y:S02]  /*0780*/  FFMA R10, R11, R9, R0 ;  /* 0x000000090b0a7223 */ /* 0x000fe40000000000 */
[----:B------:R-:W-:Y:S02]  /*0790*/  IMAD.IADD R7, R7, 0x1, R8 ;  /* 0x0000000107077824 */ /* 0x000fe400078e0208 */
[----:B------:R-:W-:-:S05]  /*07a0*/  FFMA R0, R12, R10, R9 ;  /* 0x0000000a0c007223 */ /* 0x000fca0000000009 */
[----:B------:R-:W-:-:S04]  /*07b0*/  SHF.R.U32.HI R3, RZ, 0x17, R0 ;  /* 0x00000017ff037819 */ /* 0x000fc80000011600 */
[----:B------:R-:W-:-:S05]  /*07c0*/  LOP3.LUT R3, R3, 0xff, RZ, 0xc0, !PT ;  /* 0x000000ff03037812 */ /* 0x000fca00078ec0ff */
[----:B------:R-:W-:-:S04]  /*07d0*/  IMAD.IADD R11, R3, 0x1, R7 ;  /* 0x00000001030b7824 */ /* 0x000fc800078e0207 */
[----:B------:R-:W-:-:S05]  /*07e0*/  VIADD R3, R11, 0xffffffff ;  /* 0xffffffff0b037836 */ /* 0x000fca0000000000 */
[----:B------:R-:W-:-:S13]  /*07f0*/  ISETP.GE.U32.AND P0, PT, R3, 0xfe, PT ;  /* 0x000000fe0300780c */ /* 0x000fda0003f06070 */
[----:B------:R-:W-:Y:S05]  /*0800*/  @!P0 BRA `(.L_x_13) ;  /* 0x0000000000808947 */ /* 0x000fea0003800000 */
[----:B------:R-:W-:-:S13]  /*0810*/  ISETP.GT.AND P0, PT, R11, 0xfe, PT ;  /* 0x000000fe0b00780c */ /* 0x000fda0003f04270 */
[----:B------:R-:W-:Y:S05]  /*0820*/  @P0 BRA `(.L_x_14) ;  /* 0x00000000006c0947 */ /* 0x000fea0003800000 */
[----:B------:R-:W-:-:S13]  /*0830*/  ISETP.GE.AND P0, PT, R11, 0x1, PT ;  /* 0x000000010b00780c */ /* 0x000fda0003f06270 */
[----:B------:R-:W-:Y:S05]  /*0840*/  @P0 BRA `(.L_x_15) ;  /* 0x0000000000740947 */ /* 0x000fea0003800000 */
[----:B------:R-:W-:Y:S02]  /*0850*/  ISETP.GE.AND P0, PT, R11, -0x18, PT ;  /* 0xffffffe80b00780c */ /* 0x000fe40003f06270 */
[----:B------:R-:W-:-:S11]  /*0860*/  LOP3.LUT R0, R0, 0x80000000, RZ, 0xc0, !PT ;  /* 0x8000000000007812 */ /* 0x000fd600078ec0ff */
[----:B------:R-:W-:Y:S05]  /*0870*/  @!P0 BRA `(.L_x_15) ;  /* 0x0000000000688947 */ /* 0x000fea0003800000 */
[CCC-:B------:R-:W-:Y:S01]  /*0880*/  FFMA.RZ R3, R12.reuse, R10.reuse, R9.reuse ;  /* 0x0000000a0c037223 */ /* 0x1c0fe2000000c009 */
[C---:B------:R-:W-:Y:S01]  /*0890*/  IADD3 R8, PT, PT, R11.reuse, 0x20, RZ ;  /* 0x000000200b087810 */ /* 0x040fe20007ffe0ff */
[CCC-:B------:R-:W-:Y:S01]  /*08a0*/  FFMA.RM R6, R12.reuse, R10.reuse, R9.reuse ;  /* 0x0000000a0c067223 */ /* 0x1c0fe20000004009 */
[----:B------:R-:W-:Y:S02]  /*08b0*/  ISETP.NE.AND P3, PT, R11, RZ, PT ;  /* 0x000000ff0b00720c */ /* 0x000fe40003f65270 */
[----:B------:R-:W-:Y:S01]  /*08c0*/  LOP3.LUT R7, R3, 0x7fffff, RZ, 0xc0, !PT ;  /* 0x007fffff03077812 */ /* 0x000fe200078ec0ff */
[----:B------:R-:W-:Y:S01]  /*08d0*/  FFMA.RP R3, R12, R10, R9 ;  /* 0x0000000a0c037223 */ /* 0x000fe20000008009 */
[----:B------:R-:W-:Y:S01]  /*08e0*/  IMAD.MOV R9, RZ, RZ, -R11 ;  /* 0x000000ffff097224 */ /* 0x000fe200078e0a0b */
[----:B------:R-:W-:Y:S02]  /*08f0*/  ISETP.NE.AND P1, PT, R11, RZ, PT ;  /* 0x000000ff0b00720c */ /* 0x000fe40003f25270 */
[----:B------:R-:W-:-:S02]  /*0900*/  LOP3.LUT R7, R7, 0x800000, RZ, 0xfc, !PT ;  /* 0x0080000007077812 */ /* 0x000fc400078efcff */
[----:B------:R-:W-:Y:S02]  /*0910*/  FSETP.NEU.FTZ.AND P0, PT, R3, R6, PT ;  /* 0x000000060300720b */ /* 0x000fe40003f1d000 */
[----:B------:R-:W-:Y:S02]  /*0920*/  SHF.L.U32 R8, R7, R8, RZ ;  /* 0x0000000807087219 */ /* 0x000fe400000006ff */
[----:B------:R-:W-:Y:S02]  /*0930*/  SEL R6, R9, RZ, P3 ;  /* 0x000000ff09067207 */ /* 0x000fe40001800000 */
[----:B------:R-:W-:Y:S02]  /*0940*/  ISETP.NE.AND P1, PT, R8, RZ, P1 ;  /* 0x000000ff0800720c */ /* 0x000fe40000f25270 */
[----:B------:R-:W-:Y:S02]  /*0950*/  SHF.R.U32.HI R6, RZ, R6, R7 ;  /* 0x00000006ff067219 */ /* 0x000fe40000011607 */
[----:B------:R-:W-:-:S02]  /*0960*/  PLOP3.LUT P0, PT, P0, P1, PT, 0xf8, 0x8f ;  /* 0x00000000008f781c */ /* 0x000fc40000703f70 */
[----:B------:R-:W-:Y:S02]  /*0970*/  SHF.R.U32.HI R8, RZ, 0x1, R6 ;  /* 0x00000001ff087819 */ /* 0x000fe40000011606 */
[----:B------:R-:W-:-:S04]  /*0980*/  SEL R3, RZ, 0x1, !P0 ;  /* 0x00000001ff037807 */ /* 0x000fc80004000000 */
[----:B------:R-:W-:-:S04]  /*0990*/  LOP3.LUT R3, R3, 0x1, R8, 0xf8, !PT ;  /* 0x0000000103037812 */ /* 0x000fc800078ef808 */
[----:B------:R-:W-:-:S05]  /*09a0*/  LOP3.LUT R3, R3, R6, RZ, 0xc0, !PT ;  /* 0x0000000603037212 */ /* 0x000fca00078ec0ff */
[----:B------:R-:W-:-:S05]  /*09b0*/  IMAD.IADD R3, R8, 0x1, R3 ;  /* 0x0000000108037824 */ /* 0x000fca00078e0203 */
[----:B------:R-:W-:Y:S01]  /*09c0*/  LOP3.LUT R0, R3, R0, RZ, 0xfc, !PT ;  /* 0x0000000003007212 */ /* 0x000fe200078efcff */
[----:B------:R-:W-:Y:S06]  /*09d0*/  BRA `(.L_x_15) ;  /* 0x0000000000107947 */ /* 0x000fec0003800000 */
.L_x_14:
[----:B------:R-:W-:-:S04]  /*09e0*/  LOP3.LUT R0, R0, 0x80000000, RZ, 0xc0, !PT ;  /* 0x8000000000007812 */ /* 0x000fc800078ec0ff */
[----:B------:R-:W-:Y:S01]  /*09f0*/  LOP3.LUT R0, R0, 0x7f800000, RZ, 0xfc, !PT ;  /* 0x7f80000000007812 */ /* 0x000fe200078efcff */
[----:B------:R-:W-:Y:S06]  /*0a00*/  BRA `(.L_x_15) ;  /* 0x0000000000047947 */ /* 0x000fec0003800000 */
.L_x_13:
[----:B------:R-:W-:-:S07]  /*0a10*/  IMAD R0, R7, 0x800000, R0 ;  /* 0x0080000007007824 */ /* 0x000fce00078e0200 */
.L_x_15:
[----:B------:R-:W-:Y:S05]  /*0a20*/  BSYNC.RECONVERGENT B2 ;  /* 0x0000000000027941 */ /* 0x000fea0003800200 */
.L_x_12:
[----:B------:R-:W-:Y:S05]  /*0a30*/  BRA `(.L_x_16) ;  /* 0x0000000000207947 */ /* 0x000fea0003800000 */
.L_x_11:
[----:B------:R-:W-:-:S04]  /*0a40*/  LOP3.LUT R0, R0, 0x80000000, R7, 0x48, !PT ;  /* 0x8000000000007812 */ /* 0x000fc800078e4807 */
[----:B------:R-:W-:Y:S01]  /*0a50*/  LOP3.LUT R0, R0, 0x7f800000, RZ, 0xfc, !PT ;  /* 0x7f80000000007812 */ /* 0x000fe200078efcff */
[----:B------:R-:W-:Y:S06]  /*0a60*/  BRA `(.L_x_16) ;  /* 0x0000000000147947 */ /* 0x000fec0003800000 */
.L_x_10:
[----:B------:R-:W-:Y:S01]  /*0a70*/  LOP3.LUT R0, R0, 0x80000000, R7, 0x48, !PT ;  /* 0x8000000000007812 */ /* 0x000fe200078e4807 */
[----:B------:R-:W-:Y:S06]  /*0a80*/  BRA `(.L_x_16) ;  /* 0x00000000000c7947 */ /* 0x000fec0003800000 */
.L_x_9:
[----:B------:R-:W0:Y:S01]  /*0a90*/  MUFU.RSQ R0, -QNAN ;  /* 0xffc0000000007908 */ /* 0x000e220000001400 */
[----:B------:R-:W-:Y:S05]  /*0aa0*/  BRA `(.L_x_16) ;  /* 0x0000000000047947 */ /* 0x000fea0003800000 */
.L_x_8:
[----:B------:R-:W-:-:S07]  /*0ab0*/  FADD.FTZ R0, R0, R3 ;  /* 0x0000000300007221 */ /* 0x000fce0000010000 */
.L_x_16:
[----:B------:R-:W-:Y:S05]  /*0ac0*/  BSYNC.RECONVERGENT B1 ;  /* 0x0000000000017941 */ /* 0x000fea0003800200 */
.L_x_6:
[----:B------:R-:W-:-:S04]  /*0ad0*/  IMAD.MOV.U32 R3, RZ, RZ, 0x0 ;  /* 0x00000000ff037424 */ /* 0x000fc800078e00ff */
[----:B0-----:R-:W-:Y:S05]  /*0ae0*/  RET.REL.NODEC R2 `(l2_constraint_scale_f) ;  /* 0xfffffff402447950 */ /* 0x001fea0003c3ffff */
.L_x_17:
[----:B------:R-:W-:-:S00]  /*0af0*/  BRA `(.L_x_17) ;  /* 0xfffffffc00fc7947 */ /* 0x000fc0000383ffff */
[----:B------:R-:W-:-:S00]  /*0b00*/  NOP ;  /* 0x0000000000007918 */ /* 0x000fc00000000000 */
[----:B------:R-:W-:-:S00]  /*0b10*/  NOP ;  /* 0x0000000000007918 */ /* 0x000fc00000000000 */
[----:B------:R-:W-:-:S00]  /*0b20*/  NOP ;  /* 0x0000000000007918 */ /* 0x000fc00000000000 */
[----:B------:R-:W-:-:S00]  /*0b30*/  NOP ;  /* 0x0000000000007918 */ /* 0x000fc00000000000 */
[----:B------:R-:W-:-:S00]  /*0b40*/  NOP ;  /* 0x0000000000007918 */ /* 0x000fc00000000000 */
[----:B------:R-:W-:-:S00]  /*0b50*/  NOP ;  /* 0x0000000000007918 */ /* 0x000fc00000000000 */
[----:B------:R-:W-:-:S00]  /*0b60*/  NOP ;  /* 0x0000000000007918 */ /* 0x000fc00000000000 */
[----:B------:R-:W-:-:S00]  /*0b70*/  NOP ;  /* 0x0000000000007918 */ /* 0x000fc00000000000 */
.L_x_34:


//--------------------- .text.l2_constraint_scale_d --------------------------
	.section	.text.l2_constraint_scale_d,"ax",@progbits
	.align	128
        .global         l2_constraint_scale_d
        .type           l2_constraint_scale_d,@function
        .size           l2_constraint_scale_d,(.L_x_36 - l2_constraint_scale_d)
        .other          l2_constraint_scale_d,@"STO_CUDA_ENTRY STV_DEFAULT"
l2_constraint_scale_d:
.text.l2_constraint_scale_d:
        /* <DEDUP_REMOVED lines=13> */
[----:B--2---:R-:W2:Y:S01]  /*00d0*/  LDG.E.64 R2, desc[UR4][R4.64] ;  /* 0x0000000404027981 */ /* 0x004ea2000c1e1b00 */
[----:B------:R-:W-:Y:S01]  /*00e0*/  IMAD.MOV.U32 R10, RZ, RZ, 0x0 ;  /* 0x00000000ff0a7424 */ /* 0x000fe200078e00ff */
[----:B------:R-:W-:Y:S01]  /*00f0*/  BSSY.RECONVERGENT B0, `(.L_x_18) ;  /* 0x0000012000007945 */ /* 0x000fe20003800200 */
[----:B------:R-:W-:Y:S01]  /*0100*/  IMAD.MOV.U32 R11, RZ, RZ, 0x3fd80000 ;  /* 0x3fd80000ff0b7424 */ /* 0x000fe200078e00ff */
[----:B--2---:R-:W0:Y:S01]  /*0110*/  MUFU.RSQ64H R9, R3 ;  /* 0x0000000300097308 */ /* 0x004e220000001c00 */
[----:B------:R-:W-:-:S05]  /*0120*/  VIADD R8, R3, 0xfcb00000 ;  /* 0xfcb0000003087836 */ /* 0x000fca0000000000 */
[----:B------:R-:W-:Y:S01]  /*0130*/  ISETP.GE.U32.AND P0, PT, R8, 0x7ca00000, PT ;  /* 0x7ca000000800780c */ /* 0x000fe20003f06070 */
[----:B0-----:R-:W-:-:S08]  /*0140*/  DMUL R6, R8, R8 ;  /* 0x0000000808067228 */ /* 0x001fd00000000000 */
[----:B------:R-:W-:-:S08]  /*0150*/  DFMA R6, R2, -R6, 1 ;  /* 0x3ff000000206742b */ /* 0x000fd00000000806 */
[----:B------:R-:W-:Y:S02]  /*0160*/  DFMA R10, R6, R10, 0.5 ;  /* 0x3fe00000060a742b */ /* 0x000fe4000000000a */
[----:B------:R-:W-:-:S08]  /*0170*/  DMUL R6, R8, R6 ;  /* 0x0000000608067228 */ /* 0x000fd00000000000 */
[----:B------:R-:W-:-:S08]  /*0180*/  DFMA R10, R10, R6, R8 ;  /* 0x000000060a0a722b */ /* 0x000fd00000000008 */
[----:B------:R-:W-:Y:S02]  /*0190*/  DMUL R12, R2, R10 ;  /* 0x0000000a020c7228 */ /* 0x000fe40000000000 */
[----:B------:R-:W-:Y:S02]  /*01a0*/  VIADD R17, R11, 0xfff00000 ;  /* 0xfff000000b117836 */ /* 0x000fe40000000000 */
[----:B------:R-:W-:-:S04]  /*01b0*/  IMAD.MOV.U32 R16, RZ, RZ, R10 ;  /* 0x000000ffff107224 */ /* 0x000fc800078e000a */
[----:B------:R-:W-:-:S08]  /*01c0*/  DFMA R14, R12, -R12, R2 ;  /* 0x8000000c0c0e722b */ /* 0x000fd00000000002 */
[----:B------:R-:W-:Y:S01]  /*01d0*/  DFMA R6, R14, R16, R12 ;  /* 0x000000100e06722b */ /* 0x000fe2000000000c */
[----:B------:R-:W-:Y:S10]  /*01e0*/  @!P0 BRA `(.L_x_19) ;  /* 0x0000000000088947 */ /* 0x000ff40003800000 */
[----:B------:R-:W-:-:S07]  /*01f0*/  MOV R0, 0x210 ;  /* 0x0000021000007802 */ /* 0x000fce0000000f00 */
[----:B------:R-:W-:Y:S05]  /*0200*/  CALL.REL.NOINC `($__internal_3_$__cuda_sm20_dsqrt_rn_f64_mediumpath_v1) ;  /* 0x0000000400e87944 */ /* 0x000fea0003c00000 */
.L_x_19:
[----:B------:R-:W-:Y:S05]  /*0210*/  BSYNC.RECONVERGENT B0 ;  /* 0x0000000000007941 */ /* 0x000fea0003800200 */
.L_x_18:
[----:B------:R-:W0:Y:S01]  /*0220*/  MUFU.RCP64H R3, R7 ;  /* 0x0000000700037308 */ /* 0x000e220000001800 */
[----:B------:R-:W-:Y:S01]  /*0230*/  IMAD.MOV.U32 R2, RZ, RZ, 0x1 ;  /* 0x00000001ff027424 */ /* 0x000fe200078e00ff */
[----:B------:R-:W1:Y:S01]  /*0240*/  LDCU.64 UR6, c[0x0][0x390] ;  /* 0x00007200ff0677ac */ /* 0x000e620008000a00 */
[----:B------:R-:W2:Y:S01]  /*0250*/  LDC R0, c[0x0][0x394] ;  /* 0x0000e500ff007b82 */ /* 0x000ea20000000800 */
[----:B------:R-:W-:Y:S03]  /*0260*/  BSSY.RECONVERGENT B0, `(.L_x_20) ;  /* 0x0000012000007945 */ /* 0x000fe60003800200 */
[----:B0-----:R-:W-:Y:S02]  /*0270*/  DFMA R8, R2, -R6, 1 ;  /* 0x3ff000000208742b */ /* 0x001fe40000000806 */
[----:B-1----:R-:W-:-:S06]  /*0280*/  DSETP.GT.AND P1, PT, R6, UR6, PT ;  /* 0x0000000606007e2a */ /* 0x002fcc000bf24000 */
[----:B------:R-:W-:Y:S01]  /*0290*/  DFMA R8, R8, R8, R8 ;  /* 0x000000080808722b */ /* 0x000fe20000000008 */
[----:B--2---:R-:W-:-:S07]  /*02a0*/  FSETP.GEU.AND P2, PT, |R0|, 6.5827683646048100446e-37, PT ;  /* 0x036000000000780b */ /* 0x004fce0003f4e200 */
[----:B------:R-:W-:-:S08]  /*02b0*/  DFMA R8, R2, R8, R2 ;  /* 0x000000080208722b */ /* 0x000fd00000000002 */
[----:B------:R-:W-:-:S08]  /*02c0*/  DFMA R2, R8, -R6, 1 ;  /* 0x3ff000000802742b */ /* 0x000fd00000000806 */
[----:B------:R-:W-:-:S08]  /*02d0*/  DFMA R2, R8, R2, R8 ;  /* 0x000000020802722b */ /* 0x000fd00000000008 */
[----:B------:R-:W-:-:S08]  /*02e0*/  DMUL R8, R2, UR6 ;  /* 0x0000000602087c28 */ /* 0x000fd00008000000 */
[----:B------:R-:W-:-:S08]  /*02f0*/  DFMA R10, R8, -R6, UR6 ;  /* 0x00000006080a7e2b */ /* 0x000fd00008000806 */
[----:B------:R-:W-:-:S10]  /*0300*/  DFMA R2, R2, R10, R8 ;  /* 0x0000000a0202722b */ /* 0x000fd40000000008 */
[----:B------:R-:W-:-:S05]  /*0310*/  FFMA R8, RZ, R7, R3 ;  /* 0x00000007ff087223 */ /* 0x000fca0000000003 */
[----:B------:R-:W-:-:S13]  /*0320*/  FSETP.GT.AND P0, PT, |R8|, 1.469367938527859385e-39, PT ;  /* 0x001000000800780b */ /* 0x000fda0003f04200 */
[----:B------:R-:W-:Y:S05]  /*0330*/  @P0 BRA P2, `(.L_x_21) ;  /* 0x0000000000100947 */ /* 0x000fea0001000000 */
[----:B------:R-:W-:-:S07]  /*0340*/  MOV R0, 0x360 ;  /* 0x0000036000007802 */ /* 0x000fce0000000f00 */
[----:B------:R-:W-:Y:S05]  /*0350*/  CALL.REL.NOINC `($__internal_2_$__cuda_sm20_div_rn_f64_full) ;  /* 0x00000000001c7944 */ /* 0x000fea0003c00000 */
[----:B------:R-:W-:Y:S02]  /*0360*/  IMAD.MOV.U32 R2, RZ, RZ, R14 ;  /* 0x000000ffff027224 */ /* 0x000fe400078e000e */
[----:B------:R-:W-:-:S07]  /*0370*/  IMAD.MOV.U32 R3, RZ, RZ, R15 ;  /* 0x000000ffff037224 */ /* 0x000fce00078e000f */
.L_x_21:
[----:B------:R-:W-:Y:S05]  /*0380*/  BSYNC.RECONVERGENT B0 ;  /* 0x0000000000007941 */ /* 0x000fea0003800200 */
.L_x_20:
[----:B------:R-:W-:Y:S02]  /*0390*/  FSEL R2, R2, RZ, P1 ;  /* 0x000000ff02027208 */ /* 0x000fe40000800000 */
[----:B------:R-:W-:-:S05]  /*03a0*/  FSEL R3, R3, 1.875, P1 ;  /* 0x3ff0000003037808 */ /* 0x000fca0000800000 */
[----:B------:R-:W-:Y:S01]  /*03b0*/  STG.E.64 desc[UR4][R4.64], R2 ;  /* 0x0000000204007986 */ /* 0x000fe2000c101b04 */
[----:B------:R-:W-:Y:S05]  /*03c0*/  EXIT ;  /* 0x000000000000794d */ /* 0x000fea0003800000 */
        .weak           $__internal_2_$__cuda_sm20_div_rn_f64_full
        .type           $__internal_2_$__cuda_sm20_div_rn_f64_full,@function
        .size           $__internal_2_$__cuda_sm20_div_rn_f64_full,($__internal_3_$__cuda_sm20_dsqrt_rn_f64_mediumpath_v1 - $__internal_2_$__cuda_sm20_div_rn_f64_full)
$__internal_2_$__cuda_sm20_div_rn_f64_full:
[C---:B------:R-:W-:Y:S01]  /*03d0*/  FSETP.GEU.AND P0, PT, |R7|.reuse, 1.469367938527859385e-39, PT ;  /* 0x001000000700780b */ /* 0x040fe20003f0e200 */
[----:B------:R-:W0:Y:S01]  /*03e0*/  LDC.64 R8, c[0x0][0x390] ;  /* 0x0000e400ff087b82 */ /* 0x000e220000000a00 */
[C---:B------:R-:W-:Y:S01]  /*03f0*/  LOP3.LUT R2, R7.reuse, 0x800fffff, RZ, 0xc0, !PT ;  /* 0x800fffff07027812 */ /* 0x040fe200078ec0ff */
[----:B------:R-:W-:Y:S01]  /*0400*/  IMAD.MOV.U32 R10, RZ, RZ, 0x1 ;  /* 0x00000001ff0a7424 */ /* 0x000fe200078e00ff */
[----:B------:R-:W-:Y:S01]  /*0410*/  LOP3.LUT R21, R7, 0x7ff00000, RZ, 0xc0, !PT ;  /* 0x7ff0000007157812 */ /* 0x000fe200078ec0ff */
[----:B------:R-:W-:Y:S01]  /*0420*/  IMAD.MOV.U32 R15, RZ, RZ, 0x1ca00000 ;  /* 0x1ca00000ff0f7424 */ /* 0x000fe200078e00ff */
[----:B------:R-:W-:Y:S01]  /*0430*/  LOP3.LUT R3, R2, 0x3ff00000, RZ, 0xfc, !PT ;  /* 0x3ff0000002037812 */ /* 0x000fe200078efcff */
[----:B------:R-:W-:-:S06]  /*0440*/  IMAD.MOV.U32 R2, RZ, RZ, R6 ;  /* 0x000000ffff027224 */ /* 0x000fcc00078e0006 */
[----:B------:R-:W-:-:S06]  /*0450*/  @!P0 DMUL R2, R6, 8.98846567431157953865e+307 ;  /* 0x7fe0000006028828 */ /* 0x000fcc0000000000 */
[----:B------:R-:W1:Y:S01]  /*0460*/  MUFU.RCP64H R11, R3 ;  /* 0x00000003000b7308 */ /* 0x000e620000001800 */
[----:B0-----:R-:W-:-:S04]  /*0470*/  LOP3.LUT R14, R9, 0x7ff00000, RZ, 0xc0, !PT ;  /* 0x7ff00000090e7812 */ /* 0x001fc800078ec0ff */
[----:B------:R-:W-:Y:S01]  /*0480*/  ISETP.GE.U32.AND P2, PT, R14, R21, PT ;  /* 0x000000150e00720c */ /* 0x000fe20003f46070 */
[----:B------:R-:W-:Y:S01]  /*0490*/  IMAD.MOV.U32 R20, RZ, RZ, R14 ;  /* 0x000000ffff147224 */ /* 0x000fe200078e000e */
[----:B-1----:R-:W-:-:S08]  /*04a0*/  DFMA R12, R10, -R2, 1 ;  /* 0x3ff000000a0c742b */ /* 0x002fd00000000802 */
[----:B------:R-:W-:-:S08]  /*04b0*/  DFMA R12, R12, R12, R12 ;  /* 0x0000000c0c0c722b */ /* 0x000fd0000000000c */
[----:B------:R-:W-:Y:S01]  /*04c0*/  DFMA R12, R10, R12, R10 ;  /* 0x0000000c0a0c722b */ /* 0x000fe2000000000a */
[----:B------:R-:W-:Y:S02]  /*04d0*/  SEL R10, R15, 0x63400000, !P2 ;  /* 0x634000000f0a7807 */ /* 0x000fe40005000000 */
[----:B------:R-:W-:Y:S02]  /*04e0*/  FSETP.GEU.AND P2, PT, |R9|, 1.469367938527859385e-39, PT ;  /* 0x001000000900780b */ /* 0x000fe40003f4e200 */
[----:B------:R-:W-:Y:S01]  /*04f0*/  LOP3.LUT R11, R10, 0x800fffff, R9, 0xf8, !PT ;  /* 0x800fffff0a0b7812 */ /* 0x000fe200078ef809 */
[----:B------:R-:W-:Y:S02]  /*0500*/  IMAD.MOV.U32 R10, RZ, RZ, R8 ;  /* 0x000000ffff0a7224 */ /* 0x000fe400078e0008 */
[----:B------:R-:W-:-:S08]  /*0510*/  DFMA R16, R12, -R2, 1 ;  /* 0x3ff000000c10742b */ /* 0x000fd00000000802 */
[----:B------:R-:W-:Y:S01]  /*0520*/  DFMA R12, R12, R16, R12 ;  /* 0x000000100c0c722b */ /* 0x000fe2000000000c */
[----:B------:R-:W-:Y:S10]  /*0530*/  @P2 BRA `(.L_x_22) ;  /* 0x0000000000202947 */ /* 0x000ff40003800000 */
[----:B------:R-:W-:-:S04]  /*0540*/  LOP3.LUT R17, R7, 0x7ff00000, RZ, 0xc0, !PT ;  /* 0x7ff0000007117812 */ /* 0x000fc800078ec0ff */
[----:B------:R-:W-:-:S04]  /*0550*/  ISETP.GE.U32.AND P2, PT, R14, R17, PT ;  /* 0x000000110e00720c */ /* 0x000fc80003f46070 */
[----:B------:R-:W-:-:S04]  /*0560*/  SEL R16, R15, 0x63400000, !P2 ;  /* 0x634000000f107807 */ /* 0x000fc80005000000 */
[----:B------:R-:W-:-:S04]  /*0570*/  LOP3.LUT R16, R16, 0x80000000, R9, 0xf8, !PT ;  /* 0x8000000010107812 */ /* 0x000fc800078ef809 */
[----:B------:R-:W-:Y:S01]  /*0580*/  LOP3.LUT R17, R16, 0x100000, RZ, 0xfc, !PT ;  /* 0x0010000010117812 */ /* 0x000fe200078efcff */
[----:B------:R-:W-:-:S06]  /*0590*/  IMAD.MOV.U32 R16, RZ, RZ, RZ ;  /* 0x000000ffff107224 */ /* 0x000fcc00078e00ff */
[----:B------:R-:W-:-:S10]  /*05a0*/  DFMA R10, R10, 2, -R16 ;  /* 0x400000000a0a782b */ /* 0x000fd40000000810 */
[----:B------:R-:W-:-:S07]  /*05b0*/  LOP3.LUT R20, R11, 0x7ff00000, RZ, 0xc0, !PT ;  /* 0x7ff000000b147812 */ /* 0x000fce00078ec0ff */
.L_x_22:
[----:B------:R-:W-:Y:S01]  /*05c0*/  @!P0 LOP3.LUT R21, R3, 0x7ff00000, RZ, 0xc0, !PT ;  /* 0x7ff0000003158812 */ /* 0x000fe200078ec0ff */
[----:B------:R-:W-:Y:S01]  /*05d0*/  VIADD R22, R20, 0xffffffff ;  /* 0xffffffff14167836 */ /* 0x000fe20000000000 */
[----:B------:R-:W-:Y:S01]  /*05e0*/  DMUL R16, R12, R10 ;  /* 0x0000000a0c107228 */ /* 0x000fe20000000000 */
[----:B------:R-:W-:Y:S02]  /*05f0*/  BSSY.RECONVERGENT B1, `(.L_x_23) ;  /* 0x0000038000017945 */ /* 0x000fe40003800200 */
[----:B------:R-:W-:Y:S01]  /*0600*/  VIADD R23, R21, 0xffffffff ;  /* 0xffffffff15177836 */ /* 0x000fe20000000000 */
[----:B------:R-:W-:-:S04]  /*0610*/  ISETP.GT.U32.AND P0, PT, R22, 0x7feffffe, PT ;  /* 0x7feffffe1600780c */ /* 0x000fc80003f04070 */
[----:B------:R-:W-:Y:S01]  /*0620*/  ISETP.GT.U32.OR P0, PT, R23, 0x7feffffe, P0 ;  /* 0x7feffffe1700780c */ /* 0x000fe20000704470 */
[----:B------:R-:W-:-:S08]  /*0630*/  DFMA R18, R16, -R2, R10 ;  /* 0x800000021012722b */ /* 0x000fd0000000000a */
[----:B------:R-:W-:-:S04]  /*0640*/  DFMA R12, R12, R18, R16 ;  /* 0x000000120c0c722b */ /* 0x000fc80000000010 */
[----:B------:R-:W-:Y:S07]  /*0650*/  @P0 BRA `(.L_x_24) ;  /* 0x00000000006c0947 */ /* 0x000fee0003800000 */
[----:B------:R-:W-:-:S04]  /*0660*/  LOP3.LUT R9, R7, 0x7ff00000, RZ, 0xc0, !PT ;  /* 0x7ff0000007097812 */ /* 0x000fc800078ec0ff */
[CC--:B------:R-:W-:Y:S02]  /*0670*/  VIADDMNMX R8, R14.reuse, -R9.reuse, 0xb9600000, !PT ;  /* 0xb96000000e087446 */ /* 0x0c0fe40007800909 */
[----:B------:R-:W-:Y:S02]  /*0680*/  ISETP.GE.U32.AND P0, PT, R14, R9, PT ;  /* 0x000000090e00720c */ /* 0x000fe40003f06070 */
[----:B------:R-:W-:Y:S02]  /*0690*/  VIMNMX R8, PT, PT, R8, 0x46a00000, PT ;  /* 0x46a0000008087848 */ /* 0x000fe40003fe0100 */
[----:B------:R-:W-:-:S05]  /*06a0*/  SEL R15, R15, 0x63400000, !P0 ;  /* 0x634000000f0f7807 */ /* 0x000fca0004000000 */
[----:B------:R-:W-:Y:S02]  /*06b0*/  IMAD.IADD R16, R8, 0x1, -R15 ;  /* 0x0000000108107824 */ /* 0x000fe400078e0a0f */
[----:B------:R-:W-:Y:S02]  /*06c0*/  IMAD.MOV.U32 R8, RZ, RZ, RZ ;  /* 0x000000ffff087224 */ /* 0x000fe400078e00ff */
[----:B------:R-:W-:-:S06]  /*06d0*/  VIADD R9, R16, 0x7fe00000 ;  /* 0x7fe0000010097836 */ /* 0x000fcc0000000000 */
[----:B------:R-:W-:-:S10]  /*06e0*/  DMUL R14, R12, R8 ;  /* 0x000000080c0e7228 */ /* 0x000fd40000000000 */
[----:B------:R-:W-:-:S13]  /*06f0*/  FSETP.GTU.AND P0, PT, |R15|, 1.469367938527859385e-39, PT ;  /* 0x001000000f00780b */ /* 0x000fda0003f0c200 */
[----:B------:R-:W-:Y:S05]  /*0700*/  @P0 BRA `(.L_x_25) ;  /* 0x0000000000980947 */ /* 0x000fea0003800000 */
[----:B------:R-:W-:Y:S01]  /*0710*/  DFMA R2, R12, -R2, R10 ;  /* 0x800000020c02722b */ /* 0x000fe2000000000a */
[----:B------:R-:W-:-:S09]  /*0720*/  IMAD.MOV.U32 R8, RZ, RZ, RZ ;  /* 0x000000ffff087224 */ /* 0x000fd200078e00ff */
[C---:B------:R-:W-:Y:S02]  /*0730*/  FSETP.NEU.AND P0, PT, R3.reuse, RZ, PT ;  /* 0x000000ff0300720b */ /* 0x040fe40003f0d000 */
[----:B------:R-:W-:-:S04]  /*0740*/  LOP3.LUT R7, R3, 0x80000000, R7, 0x48, !PT ;  /* 0x8000000003077812 */ /* 0x000fc800078e4807 */
[----:B------:R-:W-:-:S07]  /*0750*/  LOP3.LUT R9, R7, R9, RZ, 0xfc, !PT ;  /* 0x0000000907097212 */ /* 0x000fce00078efcff */
[----:B------:R-:W-:Y:S05]  /*0760*/  @!P0 BRA `(.L_x_25) ;  /* 0x0000000000808947 */ /* 0x000fea0003800000 */
[----:B------:R-:W-:Y:S01]  /*0770*/  IMAD.MOV R3, RZ, RZ, -R16 ;  /* 0x000000ffff037224 */ /* 0x000fe200078e0a10 */
[----:B------:R-:W-:Y:S01]  /*0780*/  DMUL.RP R8, R12, R8 ;  /* 0x000000080c087228 */ /* 0x000fe20000008000 */
[----:B------:R-:W-:-:S06]  /*0790*/  IMAD.MOV.U32 R2, RZ, RZ, RZ ;  /* 0x000000ffff027224 */ /* 0x000fcc00078e00ff */
[----:B------:R-:W-:-:S03]  /*07a0*/  DFMA R2, R14, -R2, R12 ;  /* 0x800000020e02722b */ /* 0x000fc6000000000c */
[----:B------:R-:W-:-:S03]  /*07b0*/  LOP3.LUT R7, R9, R7, RZ, 0x3c, !PT ;  /* 0x0000000709077212 */ /* 0x000fc600078e3cff */
[----:B------:R-:W-:-:S04]  /*07c0*/  IADD3 R2, PT, PT, -R16, -0x43300000, RZ ;  /* 0xbcd0000010027810 */ /* 0x000fc80007ffe1ff */
[----:B------:R-:W-:-:S04]  /*07d0*/  FSETP.NEU.AND P0, PT, |R3|, R2, PT ;  /* 0x000000020300720b */ /* 0x000fc80003f0d200 */
[----:B------:R-:W-:Y:S02]  /*07e0*/  FSEL R14, R8, R14, !P0 ;  /* 0x0000000e080e7208 */ /* 0x000fe40004000000 */
[----:B------:R-:W-:Y:S01]  /*07f0*/  FSEL R15, R7, R15, !P0 ;  /* 0x0000000f070f7208 */ /* 0x000fe20004000000 */
[----:B------:R-:W-:Y:S06]  /*0800*/  BRA `(.L_x_25) ;  /* 0x0000000000587947 */ /* 0x000fec0003800000 */
.L_x_24:
[----:B------:R-:W0:Y:S02]  /*0810*/  LDC.64 R2, c[0x0][0x390] ;  /* 0x0000e400ff027b82 */ /* 0x000e240000000a00 */
[----:B0-----:R-:W-:-:S14]  /*0820*/  DSETP.NAN.AND P0, PT, R2, R2, PT ;  /* 0x000000020200722a */ /* 0x001fdc0003f08000 */
[----:B------:R-:W-:Y:S05]  /*0830*/  @P0 BRA `(.L_x_26) ;  /* 0x0000000000440947 */ /* 0x000fea0003800000 */
[----:B------:R-:W-:-:S14]  /*0840*/  DSETP.NAN.AND P0, PT, R6, R6, PT ;  /* 0x000000060600722a */ /* 0x000fdc0003f08000 */
[----:B------:R-:W-:Y:S05]  /*0850*/  @P0 BRA `(.L_x_27) ;  /* 0x0000000000300947 */ /* 0x000fea0003800000 */
[----:B------:R-:W-:Y:S01]  /*0860*/  ISETP.NE.AND P0, PT, R20, R21, PT ;  /* 0x000000151400720c */ /* 0x000fe20003f05270 */
[----:B------:R-:W-:Y:S02]  /*0870*/  IMAD.MOV.U32 R14, RZ, RZ, 0x0 ;  /* 0x00000000ff0e7424 */ /* 0x000fe400078e00ff */
[----:B------:R-:W-:-:S10]  /*0880*/  IMAD.MOV.U32 R15, RZ, RZ, -0x80000 ;  /* 0xfff80000ff0f7424 */ /* 0x000fd400078e00ff */
[----:B------:R-:W-:Y:S05]  /*0890*/  @!P0 BRA `(.L_x_25) ;  /* 0x0000000000348947 */ /* 0x000fea0003800000 */
[----:B------:R-:W-:Y:S02]  /*08a0*/  ISETP.NE.AND P0, PT, R20, 0x7ff00000, PT ;  /* 0x7ff000001400780c */ /* 0x000fe40003f05270 */
[----:B------:R-:W-:Y:S02]  /*08b0*/  LOP3.LUT R15, R7, 0x80000000, R9, 0x48, !PT ;  /* 0x80000000070f7812 */ /* 0x000fe400078e4809 */
[----:B------:R-:W-:-:S13]  /*08c0*/  ISETP.EQ.OR P0, PT, R21, RZ, !P0 ;  /* 0x000000ff1500720c */ /* 0x000fda0004702670 */
[----:B------:R-:W-:Y:S01]  /*08d0*/  @P0 LOP3.LUT R2, R15, 0x7ff00000, RZ, 0xfc, !PT ;  /* 0x7ff000000f020812 */ /* 0x000fe200078efcff */
[----:B------:R-:W-:Y:S02]  /*08e0*/  @!P0 IMAD.MOV.U32 R14, RZ, RZ, RZ ;  /* 0x000000ffff0e8224 */ /* 0x000fe400078e00ff */
[----:B------:R-:W-:Y:S02]  /*08f0*/  @P0 IMAD.MOV.U32 R14, RZ, RZ, RZ ;  /* 0x000000ffff0e0224 */ /* 0x000fe400078e00ff */
[----:B------:R-:W-:Y:S01]  /*0900*/  @P0 IMAD.MOV.U32 R15, RZ, RZ, R2 ;  /* 0x000000ffff0f0224 */ /* 0x000fe200078e0002 */
[----:B------:R-:W-:Y:S06]  /*0910*/  BRA `(.L_x_25) ;  /* 0x0000000000147947 */ /* 0x000fec0003800000 */
.L_x_27:
[----:B------:R-:W-:Y:S01]  /*0920*/  LOP3.LUT R15, R7, 0x80000, RZ, 0xfc, !PT ;  /* 0x00080000070f7812 */ /* 0x000fe200078efcff */
[----:B------:R-:W-:Y:S01]  /*0930*/  IMAD.MOV.U32 R14, RZ, RZ, R6 ;  /* 0x000000ffff0e7224 */ /* 0x000fe200078e0006 */
[----:B------:R-:W-:Y:S06]  /*0940*/  BRA `(.L_x_25) ;  /* 0x0000000000087947 */ /* 0x000fec0003800000 */
.L_x_26:
[----:B------:R-:W-:Y:S01]  /*0950*/  LOP3.LUT R15, R9, 0x80000, RZ, 0xfc, !PT ;  /* 0x00080000090f7812 */ /* 0x000fe200078efcff */
[----:B------:R-:W-:-:S07]  /*0960*/  IMAD.MOV.U32 R14, RZ, RZ, R8 ;  /* 0x000000ffff0e7224 */ /* 0x000fce00078e0008 */
.L_x_25:
[----:B------:R-:W-:Y:S05]  /*0970*/  BSYNC.RECONVERGENT B1 ;  /* 0x0000000000017941 */ /* 0x000fea0003800200 */
.L_x_23:
[----:B------:R-:W-:Y:S02]  /*0980*/  IMAD.MOV.U32 R2, RZ, RZ, R0 ;  /* 0x000000ffff027224 */ /* 0x000fe400078e0000 */
[----:B------:R-:W-:-:S04]  /*0990*/  IMAD.MOV.U32 R3, RZ, RZ, 0x0 ;  /* 0x00000000ff037424 */ /* 0x000fc800078e00ff */
[----:B------:R-:W-:Y:S05]  /*09a0*/  RET.REL.NODEC R2 `(l2_constraint_scale_d) ;  /* 0xfffffff402947950 */ /* 0x000fea0003c3ffff */
        .weak           $__internal_3_$__cuda_sm20_dsqrt_rn_f64_mediumpath_v1
        .type           $__internal_3_$__cuda_sm20_dsqrt_rn_f64_mediumpath_v1,@function
        .size           $__internal_3_$__cuda_sm20_dsqrt_rn_f64_mediumpath_v1,(.L_x_36 - $__internal_3_$__cuda_sm20_dsqrt_rn_f64_mediumpath_v1)
$__internal_3_$__cuda_sm20_dsqrt_rn_f64_mediumpath_v1:
[----:B------:R-:W-:Y:S01]  /*09b0*/  ISETP.GE.U32.AND P0, PT, R8, -0x3400000, PT ;  /* 0xfcc000000800780c */ /* 0x000fe20003f06070 */
[----:B------:R-:W-:Y:S01]  /*09c0*/  BSSY.RECONVERGENT B1, `(.L_x_28) ;  /* 0x0000024000017945 */ /* 0x000fe20003800200 */
[----:B------:R-:W-:-:S11]  /*09d0*/  IMAD.MOV.U32 R11, RZ, RZ, R17 ;  /* 0x000000ffff0b7224 */ /* 0x000fd600078e0011 */
[----:B------:R-:W-:Y:S05]  /*09e0*/  @!P0 BRA `(.L_x_29) ;  /* 0x0000000000208947 */ /* 0x000fea0003800000 */
[----:B------:R-:W-:-:S10]  /*09f0*/  DFMA.RM R10, R14, R10, R12 ;  /* 0x0000000a0e0a722b */ /* 0x000fd4000000400c */
[----:B------:R-:W-:-:S05]  /*0a00*/  IADD3 R6, P0, PT, R10, 0x1, RZ ;  /* 0x000000010a067810 */ /* 0x000fca0007f1e0ff */
[----:B------:R-:W-:-:S06]  /*0a10*/  IMAD.X R7, RZ, RZ, R11, P0 ;  /* 0x000000ffff077224 */ /* 0x000fcc00000e060b */
[----:B------:R-:W-:-:S08]  /*0a20*/  DFMA.RP R2, -R10, R6, R2 ;  /* 0x000000060a02722b */ /* 0x000fd00000008102 */
[----:B------:R-:W-:-:S06]  /*0a30*/  DSETP.GT.AND P0, PT, R2, RZ, PT ;  /* 0x000000ff0200722a */ /* 0x000fcc0003f04000 */
[----:B------:R-:W-:Y:S02]  /*0a40*/  FSEL R6, R6, R10, P0 ;  /* 0x0000000a06067208 */ /* 0x000fe40000000000 */
[----:B------:R-:W-:Y:S01]  /*0a50*/  FSEL R7, R7, R11, P0 ;  /* 0x0000000b07077208 */ /* 0x000fe20000000000 */
[----:B------:R-:W-:Y:S06]  /*0a60*/  BRA `(.L_x_30) ;  /* 0x0000000000647947 */ /* 0x000fec0003800000 */
.L_x_29:
[----:B------:R-:W-:-:S14]  /*0a70*/  DSETP.NE.AND P0, PT, R2, RZ, PT ;  /* 0x000000ff0200722a */ /* 0x000fdc0003f05000 */
[----:B------:R-:W-:Y:S05]  /*0a80*/  @!P0 BRA `(.L_x_31) ;  /* 0x0000000000588947 */ /* 0x000fea0003800000 */
[----:B------:R-:W-:-:S13]  /*0a90*/  ISETP.GE.AND P0, PT, R3, RZ, PT ;  /* 0x000000ff0300720c */ /* 0x000fda0003f06270 */
[----:B------:R-:W-:Y:S02]  /*0aa0*/  @!P0 IMAD.MOV.U32 R6, RZ, RZ, 0x0 ;  /* 0x00000000ff068424 */ /* 0x000fe400078e00ff */
[----:B------:R-:W-:Y:S01]  /*0ab0*/  @!P0 IMAD.MOV.U32 R7, RZ, RZ, -0x80000 ;  /* 0xfff80000ff078424 */ /* 0x000fe200078e00ff */
[----:B------:R-:W-:Y:S06]  /*0ac0*/  @!P0 BRA `(.L_x_30) ;  /* 0x00000000004c8947 */ /* 0x000fec0003800000 */
[----:B------:R-:W-:-:S13]  /*0ad0*/  ISETP.GT.AND P0, PT, R3, 0x7fefffff, PT ;  /* 0x7fefffff0300780c */ /* 0x000fda0003f04270 */
[----:B------:R-:W-:Y:S05]  /*0ae0*/  @P0 BRA `(.L_x_31) ;  /* 0x0000000000400947 */ /* 0x000fea0003800000 */
[----:B------:R-:W-:Y:S01]  /*0af0*/  DMUL R2, R2, 8.11296384146066816958e+31 ;  /* 0x4690000002027828 */ /* 0x000fe20000000000 */
[----:B------:R-:W-:Y:S02]  /*0b00*/  IMAD.MOV.U32 R6, RZ, RZ, RZ ;  /* 0x000000ffff067224 */ /* 0x000fe400078e00ff */
[----:B------:R-:W-:Y:S02]  /*0b10*/  IMAD.MOV.U32 R10, RZ, RZ, 0x0 ;  /* 0x00000000ff0a7424 */ /* 0x000fe400078e00ff */
[----:B------:R-:W-:Y:S01]  /*0b20*/  IMAD.MOV.U32 R11, RZ, RZ, 0x3fd80000 ;  /* 0x3fd80000ff0b7424 */ /* 0x000fe200078e00ff */
[----:B------:R-:W0:Y:S02]  /*0b30*/  MUFU.RSQ64H R7, R3 ;  /* 0x0000000300077308 */ /* 0x000e240000001c00 */
[----:B0-----:R-:W-:-:S08]  /*0b40*/  DMUL R8, R6, R6 ;  /* 0x0000000606087228 */ /* 0x001fd00000000000 */
[----:B------:R-:W-:-:S08]  /*0b50*/  DFMA R8, R2, -R8, 1 ;  /* 0x3ff000000208742b */ /* 0x000fd00000000808 */
[----:B------:R-:W-:Y:S02]  /*0b60*/  DFMA R10, R8, R10, 0.5 ;  /* 0x3fe00000080a742b */ /* 0x000fe4000000000a */
[----:B------:R-:W-:-:S08]  /*0b70*/  DMUL R8, R6, R8 ;  /* 0x0000000806087228 */ /* 0x000fd00000000000 */
[----:B------:R-:W-:-:S08]  /*0b80*/  DFMA R8, R10, R8, R6 ;  /* 0x000000080a08722b */ /* 0x000fd00000000006 */
[----:B------:R-:W-:Y:S02]  /*0b90*/  DMUL R6, R2, R8 ;  /* 0x0000000802067228 */ /* 0x000fe40000000000 */
[----:B------:R-:W-:-:S06]  /*0ba0*/  VIADD R9, R9, 0xfff00000 ;  /* 0xfff0000009097836 */ /* 0x000fcc0000000000 */
[----:B------:R-:W-:-:S08]  /*0bb0*/  DFMA R10, R6, -R6, R2 ;  /* 0x80000006060a722b */ /* 0x000fd00000000002 */
[----:B------:R-:W-:-:S10]  /*0bc0*/  DFMA R6, R8, R10, R6 ;  /* 0x0000000a0806722b */ /* 0x000fd40000000006 */
[----:B------:R-:W-:Y:S01]  /*0bd0*/  VIADD R7, R7, 0xfcb00000 ;  /* 0xfcb0000007077836 */ /* 0x000fe20000000000 */
[----:B------:R-:W-:Y:S06]  /*0be0*/  BRA `(.L_x_30) ;  /* 0x0000000000047947 */ /* 0x000fec0003800000 */
.L_x_31:
[----:B------:R-:W-:-:S11]  /*0bf0*/  DADD R6, R2, R2 ;  /* 0x0000000002067229 */ /* 0x000fd60000000002 */
.L_x_30:
[----:B------:R-:W-:Y:S05]  /*0c00*/  BSYNC.RECONVERGENT B1 ;  /* 0x0000000000017941 */ /* 0x000fea0003800200 */
.L_x_28:
[----:B------:R-:W-:Y:S02]  /*0c10*/  IMAD.MOV.U32 R2, RZ, RZ, R0 ;  /* 0x000000ffff027224 */ /* 0x000fe400078e0000 */
[----:B------:R-:W-:-:S04]  /*0c20*/  IMAD.MOV.U32 R3, RZ, RZ, 0x0 ;  /* 0x00000000ff037424 */ /* 0x000fc800078e00ff */
[----:B------:R-:W-:Y:S05]  /*0c30*/  RET.REL.NODEC R2 `(l2_constraint_scale_d) ;  /* 0xfffffff002f07950 */ /* 0x000fea0003c3ffff */
.L_x_32:
        /* <DEDUP_REMOVED lines=12> */
.L_x_36:


//--------------------- .nv.shared.reserved.0     --------------------------
	.section	.nv.shared.reserved.0,"aw",@nobits
	.weak		__nv_reservedSMEM_offset_0_alias
	.size		__nv_reservedSMEM_offset_0_alias, 0, 64
	.other		__nv_reservedSMEM_offset_0_alias,@"STO_CUDA_RESERVED_SHARED STV_DEFAULT"
__nv_reservedSMEM_offset_0_alias:
	.zero		0
	.zero		64


//--------------------- .nv.constant0.l2_constraint_scale_f --------------------------
	.section	.nv.constant0.l2_constraint_scale_f,"a",@progbits
	.sectionflags	@""
	.align	4
.nv.constant0.l2_constraint_scale_f:
	.zero		916


//--------------------- .nv.constant0.l2_constraint_scale_d --------------------------
	.section	.nv.constant0.l2_constraint_scale_d,"a",@progbits
	.sectionflags	@""
	.align	4
.nv.constant0.l2_constraint_scale_d:
	.zero		924


//--------------------- SYMBOLS --------------------------

	.type		.nv.reservedSmem.offset0,@object
	.size		.nv.reservedSmem.offset0,0x4
